//
// Generated by NVIDIA NVVM Compiler
//
// Compiler Build ID: CL-36424714
// Cuda compilation tools, release 13.0, V13.0.88
// Based on NVVM 20.0.0
//

.version 9.0
.target sm_100
.address_size 64

	// .globl	_Z11SwishKernelPKfPfmm

.visible .entry _Z11SwishKernelPKfPfmm(
	.param .u64 .ptr .align 1 _Z11SwishKernelPKfPfmm_param_0,
	.param .u64 .ptr .align 1 _Z11SwishKernelPKfPfmm_param_1,
	.param .u64 _Z11SwishKernelPKfPfmm_param_2,
	.param .u64 _Z11SwishKernelPKfPfmm_param_3
)
{
	.reg .pred 	%p<4>;
	.reg .b32 	%r<14>;
	.reg .b32 	%f<16>;
	.reg .b64 	%rd<13>;

	ld.param.u64 	%rd1, [_Z11SwishKernelPKfPfmm_param_0];
	ld.param.u64 	%rd2, [_Z11SwishKernelPKfPfmm_param_1];
	ld.param.u64 	%rd4, [_Z11SwishKernelPKfPfmm_param_2];
	ld.param.u64 	%rd5, [_Z11SwishKernelPKfPfmm_param_3];
	mov.u32 	%r3, %ctaid.y;
	mov.u32 	%r4, %ntid.y;
	mov.u32 	%r5, %tid.y;
	mad.lo.s32 	%r6, %r3, %r4, %r5;
	mov.u32 	%r7, %ctaid.x;
	mov.u32 	%r8, %ntid.x;
	mov.u32 	%r9, %tid.x;
	mad.lo.s32 	%r2, %r7, %r8, %r9;
	cvt.s64.s32 	%rd6, %r2;
	setp.le.u64 	%p1, %rd5, %rd6;
	cvt.u64.u32 	%rd7, %r6;
	setp.le.u64 	%p2, %rd4, %rd7;
	or.pred  	%p3, %p1, %p2;
	@%p3 bra 	$L__BB0_2;
	cvta.to.global.u64 	%rd8, %rd1;
	cvta.to.global.u64 	%rd9, %rd2;
	cvt.u32.u64 	%r10, %rd4;
	mad.lo.s32 	%r11, %r2, %r10, %r6;
	mul.wide.s32 	%rd10, %r11, 4;
	add.s64 	%rd11, %rd8, %rd10;
	ld.global.f32 	%f1, [%rd11];
	fma.rn.f32 	%f2, %f1, 0fBBBB989D, 0f3F000000;
	cvt.sat.f32.f32 	%f3, %f2;
	mov.f32 	%f4, 0f4B400001;
	mov.f32 	%f5, 0f437C0000;
	fma.rm.f32 	%f6, %f3, %f5, %f4;
	add.f32 	%f7, %f6, 0fCB40007F;
	neg.f32 	%f8, %f7;
	fma.rn.f32 	%f9, %f1, 0fBFB8AA3B, %f8;
	fma.rn.f32 	%f10, %f1, 0fB2A57060, %f9;
	mov.b32 	%r12, %f6;
	shl.b32 	%r13, %r12, 23;
	mov.b32 	%f11, %r13;
	ex2.approx.ftz.f32 	%f12, %f10;
	fma.rn.f32 	%f13, %f12, %f11, 0f3F800000;
	rcp.rn.f32 	%f14, %f13;
	mul.f32 	%f15, %f1, %f14;
	add.s64 	%rd12, %rd9, %rd10;
	st.global.f32 	[%rd12], %f15;
$L__BB0_2:
	ret;

}


// ===== COMPILED SASS (sm_100) =====

	.target	sm_100

	.elftype	@"ET_EXEC"


//--------------------- .note.nv.tkinfo           --------------------------
	.section	.note.nv.tkinfo,"",@"SHT_NOTE"
	.sectionflags	@"SHF_NOTE_NV_TKINFO"
	.tkinfo
        /*0018*/ 	.word	0x00000002
        /*0030*/ 	.string	""
        /*0030*/ 	.string	"ptxas"
        /*0030*/ 	.string	"Cuda compilation tools, release 13.0, V13.0.88"
        /*0030*/ 	.string	"Build cuda_13.0.r13.0/compiler.36424714_0"
        /*0030*/ 	.string	"-arch sm_100 -m 64 "



//--------------------- .note.nv.cuinfo           --------------------------
	.section	.note.nv.cuinfo,"",@"SHT_NOTE"
	.sectionflags	@"SHF_NOTE_NV_CUINFO"
        /*0018*/ 	.short	0x0002
        /*001a*/ 	.short	0x0064
        /*001c*/ 	.short	0x0082
	.zero		2


//--------------------- .nv.info                  --------------------------
	.section	.nv.info,"",@"SHT_CUDA_INFO"
	.align	4


	//----- nvinfo : EIATTR_REGCOUNT
	.align		4
        /*0000*/ 	.byte	0x04, 0x2f
        /*0002*/ 	.short	(.L_1 - .L_0)
	.align		4
.L_0:
        /*0004*/ 	.word	index@(_Z11SwishKernelPKfPfmm)
        /*0008*/ 	.word	0x0000000f


	//----- nvinfo : EIATTR_FRAME_SIZE
	.align		4
.L_1:
        /*000c*/ 	.byte	0x04, 0x11
        /*000e*/ 	.short	(.L_3 - .L_2)
	.align		4
.L_2:
        /*0010*/ 	.word	index@($__internal_0_$__cuda_sm20_rcp_rn_f32_slowpath)
        /*0014*/ 	.word	0x00000000


	//----- nvinfo : EIATTR_FRAME_SIZE
	.align		4
.L_3:
        /*0018*/ 	.byte	0x04, 0x11
        /*001a*/ 	.short	(.L_5 - .L_4)
	.align		4
.L_4:
        /*001c*/ 	.word	index@(_Z11SwishKernelPKfPfmm)
        /*0020*/ 	.word	0x00000000


	//----- nvinfo : EIATTR_MIN_STACK_SIZE
	.align		4
.L_5:
        /*0024*/ 	.byte	0x04, 0x12
        /*0026*/ 	.short	(.L_7 - .L_6)
	.align		4
.L_6:
        /*0028*/ 	.word	index@(_Z11SwishKernelPKfPfmm)
        /*002c*/ 	.word	0x00000000
.L_7:


//--------------------- .nv.compat                --------------------------
	.section	.nv.compat,"",@"SHT_CUDA_COMPAT_INFO"
	.align	4
        /*0000*/ 	.byte	0x02, 0x09, 0x00, 0x00, 0x02, 0x02, 0x01, 0x00, 0x02, 0x05, 0x05, 0x00, 0x03, 0x07, 0x01, 0x01
        /*0010*/ 	.byte	0x02, 0x03, 0x00, 0x00, 0x02, 0x06, 0x01, 0x00, 0x04, 0x0b, 0x08, 0x00, 0x09, 0x00, 0x00, 0x00
        /*0020*/ 	.byte	0x00, 0x00, 0x00, 0x00


//--------------------- .nv.info._Z11SwishKernelPKfPfmm --------------------------
	.section	.nv.info._Z11SwishKernelPKfPfmm,"",@"SHT_CUDA_INFO"
	.sectionflags	@""
	.align	4


	//----- nvinfo : EIATTR_CUDA_API_VERSION
	.align		4
        /*0000*/ 	.byte	0x04, 0x37
        /*0002*/ 	.short	(.L_9 - .L_8)
.L_8:
        /*0004*/ 	.word	0x00000082


	//----- nvinfo : EIATTR_KPARAM_INFO
	.align		4
.L_9:
        /*0008*/ 	.byte	0x04, 0x17
        /*000a*/ 	.short	(.L_11 - .L_10)
.L_10:
        /*000c*/ 	.word	0x00000000
        /*0010*/ 	.short	0x0003
        /*0012*/ 	.short	0x0018
        /*0014*/ 	.byte	0x00, 0xf0, 0x21, 0x00


	//----- nvinfo : EIATTR_KPARAM_INFO
	.align		4
.L_11:
        /*0018*/ 	.byte	0x04, 0x17
        /*001a*/ 	.short	(.L_13 - .L_12)
.L_12:
        /*001c*/ 	.word	0x00000000
        /*0020*/ 	.short	0x0002
        /*0022*/ 	.short	0x0010
        /*0024*/ 	.byte	0x00, 0xf0, 0x21, 0x00


	//----- nvinfo : EIATTR_KPARAM_INFO
	.align		4
.L_13:
        /*0028*/ 	.byte	0x04, 0x17
        /*002a*/ 	.short	(.L_15 - .L_14)
.L_14:
        /*002c*/ 	.word	0x00000000
        /*0030*/ 	.short	0x0001
        /*0032*/ 	.short	0x0008
        /*0034*/ 	.byte	0x00, 0xf5, 0x21, 0x00


	//----- nvinfo : EIATTR_KPARAM_INFO
	.align		4
.L_15:
        /*0038*/ 	.byte	0x04, 0x17
        /*003a*/ 	.short	(.L_17 - .L_16)
.L_16:
        /*003c*/ 	.word	0x00000000
        /*0040*/ 	.short	0x0000
        /*0042*/ 	.short	0x0000
        /*0044*/ 	.byte	0x00, 0xf5, 0x21, 0x00


	//----- nvinfo : EIATTR_SPARSE_MMA_MASK
	.align		4
.L_17:
        /*0048*/ 	.byte	0x03, 0x50
        /*004a*/ 	.short	0x0000


	//----- nvinfo : EIATTR_MAXREG_COUNT
	.align		4
        /*004c*/ 	.byte	0x03, 0x1b
        /*004e*/ 	.short	0x00ff


	//----- nvinfo : EIATTR_MERCURY_ISA_VERSION
	.align		4
        /*0050*/ 	.byte	0x03, 0x5f
        /*0052*/ 	.short	0x0101


	//----- nvinfo : EIATTR_VRC_CTA_INIT_COUNT
	.align		4
        /*0054*/ 	.byte	0x02, 0x4a
	.zero		1
	.zero		1


	//----- nvinfo : EIATTR_EXIT_INSTR_OFFSETS
	.align		4
        /*0058*/ 	.byte	0x04, 0x1c
        /*005a*/ 	.short	(.L_19 - .L_18)


	//   ....[0]....
.L_18:
        /*005c*/ 	.word	0x000000f0


	//   ....[1]....
        /*0060*/ 	.word	0x00000300


	//----- nvinfo : EIATTR_CRS_STACK_SIZE
	.align		4
.L_19:
        /*0064*/ 	.byte	0x04, 0x1e
        /*0066*/ 	.short	(.L_21 - .L_20)
.L_20:
        /*0068*/ 	.word	0x00000000


	//----- nvinfo : EIATTR_CBANK_PARAM_SIZE
	.align		4
.L_21:
        /*006c*/ 	.byte	0x03, 0x19
        /*006e*/ 	.short	0x0020


	//----- nvinfo : EIATTR_PARAM_CBANK
	.align		4
        /*0070*/ 	.byte	0x04, 0x0a
        /*0072*/ 	.short	(.L_23 - .L_22)
	.align		4
.L_22:
        /*0074*/ 	.word	index@(.nv.constant0._Z11SwishKernelPKfPfmm)
        /*0078*/ 	.short	0x0380
        /*007a*/ 	.short	0x0020


	//----- nvinfo : EIATTR_SW_WAR
	.align		4
.L_23:
        /*007c*/ 	.byte	0x04, 0x36
        /*007e*/ 	.short	(.L_25 - .L_24)
.L_24:
        /*0080*/ 	.word	0x00000008
.L_25:


//--------------------- .nv.callgraph             --------------------------
	.section	.nv.callgraph,"",@"SHT_CUDA_CALLGRAPH"
	.align	4
	.sectionentsize	8
	.align		4
        /*0000*/ 	.word	0x00000000
	.align		4
        /*0004*/ 	.word	0xffffffff
	.align		4
        /*0008*/ 	.word	0x00000000
	.align		4
        /*000c*/ 	.word	0xfffffffe
	.align		4
        /*0010*/ 	.word	0x00000000
	.align		4
        /*0014*/ 	.word	0xfffffffd
	.align		4
        /*0018*/ 	.word	0x00000000
	.align		4
        /*001c*/ 	.word	0xfffffffc


//--------------------- .text._Z11SwishKernelPKfPfmm --------------------------
	.section	.text._Z11SwishKernelPKfPfmm,"ax",@progbits
	.align	128
        .global         _Z11SwishKernelPKfPfmm
        .type           _Z11SwishKernelPKfPfmm,@function
        .size           _Z11SwishKernelPKfPfmm,(.L_x_8 - _Z11SwishKernelPKfPfmm)
        .other          _Z11SwishKernelPKfPfmm,@"STO_CUDA_ENTRY STV_DEFAULT"
_Z11SwishKernelPKfPfmm:
.text._Z11SwishKernelPKfPfmm:
[----:B------:R-:W-:Y:S01]  /*0000*/  LDC R1, c[0x0][0x37c] ;  /* 0x0000df00ff017b82 */ /* 0x000fe20000000800 */
[----:B------:R-:W0:Y:S07]  /*0010*/  S2R R0, SR_TID.Y ;  /* 0x0000000000007919 */ /* 0x000e2e0000002200 */
[----:B------:R-:W0:Y:S01]  /*0020*/  S2UR UR4, SR_CTAID.Y ;  /* 0x00000000000479c3 */ /* 0x000e220000002600 */
[----:B------:R-:W1:Y:S01]  /*0030*/  LDCU.128 UR8, c[0x0][0x390] ;  /* 0x00007200ff0877ac */ /* 0x000e620008000c00 */
[----:B------:R-:W2:Y:S06]  /*0040*/  S2R R5, SR_TID.X ;  /* 0x0000000000057919 */ /* 0x000eac0000002100 */
[----:B------:R-:W0:Y:S08]  /*0050*/  LDC R3, c[0x0][0x364] ;  /* 0x0000d900ff037b82 */ /* 0x000e300000000800 */
[----:B------:R-:W2:Y:S08]  /*0060*/  S2UR UR5, SR_CTAID.X ;  /* 0x00000000000579c3 */ /* 0x000eb00000002500 */
[----:B------:R-:W2:Y:S01]  /*0070*/  LDC R2, c[0x0][0x360] ;  /* 0x0000d800ff027b82 */ /* 0x000ea20000000800 */
[----:B0-----:R-:W-:-:S05]  /*0080*/  IMAD R3, R3, UR4, R0 ;  /* 0x0000000403037c24 */ /* 0x001fca000f8e0200 */
[----:B-1----:R-:W-:-:S04]  /*0090*/  ISETP.GE.U32.AND P0, PT, R3, UR8, PT ;  /* 0x0000000803007c0c */ /* 0x002fc8000bf06070 */
[----:B------:R-:W-:Y:S01]  /*00a0*/  ISETP.GE.U32.AND.EX P0, PT, RZ, UR9, PT, P0 ;  /* 0x00000009ff007c0c */ /* 0x000fe2000bf06100 */
[----:B--2---:R-:W-:-:S05]  /*00b0*/  IMAD R0, R2, UR5, R5 ;  /* 0x0000000502007c24 */ /* 0x004fca000f8e0205 */
[----:B------:R-:W-:Y:S02]  /*00c0*/  ISETP.GE.U32.AND P1, PT, R0, UR10, PT ;  /* 0x0000000a00007c0c */ /* 0x000fe4000bf26070 */
[----:B------:R-:W-:-:S04]  /*00d0*/  SHF.R.S32.HI R2, RZ, 0x1f, R0 ;  /* 0x0000001fff027819 */ /* 0x000fc80000011400 */
[----:B------:R-:W-:-:S13]  /*00e0*/  ISETP.GE.U32.OR.EX P0, PT, R2, UR11, P0, P1 ;  /* 0x0000000b02007c0c */ /* 0x000fda0008706510 */
[----:B------:R-:W-:Y:S05]  /*00f0*/  @P0 EXIT ;  /* 0x000000000000094d */ /* 0x000fea0003800000 */
[----:B------:R-:W0:Y:S01]  /*0100*/  LDC.64 R4, c[0x0][0x380] ;  /* 0x0000e000ff047b82 */ /* 0x000e220000000a00 */
[----:B------:R-:W1:Y:S01]  /*0110*/  LDCU.64 UR4, c[0x0][0x358] ;  /* 0x00006b00ff0477ac */ /* 0x000e620008000a00 */
[----:B------:R-:W-:-:S04]  /*0120*/  IMAD R3, R0, UR8, R3 ;  /* 0x0000000800037c24 */ /* 0x000fc8000f8e0203 */
[----:B0-----:R-:W-:-:S06]  /*0130*/  IMAD.WIDE R4, R3, 0x4, R4 ;  /* 0x0000000403047825 */ /* 0x001fcc00078e0204 */
[----:B-1----:R-:W2:Y:S01]  /*0140*/  LDG.E R4, desc[UR4][R4.64] ;  /* 0x0000000404047981 */ /* 0x002ea2000c1e1900 */
[----:B------:R-:W-:Y:S01]  /*0150*/  IMAD.MOV.U32 R7, RZ, RZ, 0x3bbb989d ;  /* 0x3bbb989dff077424 */ /* 0x000fe200078e00ff */
[----:B------:R-:W-:Y:S01]  /*0160*/  BSSY.RECONVERGENT B0, `(.L_x_0) ;  /* 0x0000015000007945 */ /* 0x000fe20003800200 */
[----:B------:R-:W-:Y:S02]  /*0170*/  IMAD.MOV.U32 R9, RZ, RZ, 0x437c0000 ;  /* 0x437c0000ff097424 */ /* 0x000fe400078e00ff */
[----:B--2---:R-:W-:-:S04]  /*0180*/  FFMA.SAT R0, R4, -R7, 0.5 ;  /* 0x3f00000004007423 */ /* 0x004fc80000002807 */
[----:B------:R-:W-:-:S04]  /*0190*/  FFMA.RM R0, R0, R9, 12582913 ;  /* 0x4b40000100007423 */ /* 0x000fc80000004009 */
[C---:B------:R-:W-:Y:S01]  /*01a0*/  FADD R7, R0.reuse, -12583039 ;  /* 0xcb40007f00077421 */ /* 0x040fe20000000000 */
[----:B------:R-:W-:-:S03]  /*01b0*/  SHF.L.U32 R0, R0, 0x17, RZ ;  /* 0x0000001700007819 */ /* 0x000fc600000006ff */
[----:B------:R-:W-:-:S04]  /*01c0*/  FFMA R7, R4, -1.4426950216293334961, -R7 ;  /* 0xbfb8aa3b04077823 */ /* 0x000fc80000000807 */
[----:B------:R-:W-:-:S06]  /*01d0*/  FFMA R7, R4, -1.925963033500011079e-08, R7 ;  /* 0xb2a5706004077823 */ /* 0x000fcc0000000007 */
[----:B------:R-:W0:Y:S02]  /*01e0*/  MUFU.EX2 R7, R7 ;  /* 0x0000000700077308 */ /* 0x000e240000000800 */
[----:B0-----:R-:W-:-:S04]  /*01f0*/  FFMA R0, R0, R7, 1 ;  /* 0x3f80000000007423 */ /* 0x001fc80000000007 */
[----:B------:R-:W-:-:S05]  /*0200*/  VIADD R2, R0, 0x1800000 ;  /* 0x0180000000027836 */ /* 0x000fca0000000000 */
[----:B------:R-:W-:-:S04]  /*0210*/  LOP3.LUT R2, R2, 0x7f800000, RZ, 0xc0, !PT ;  /* 0x7f80000002027812 */ /* 0x000fc800078ec0ff */
[----:B------:R-:W-:-:S13]  /*0220*/  ISETP.GT.U32.AND P0, PT, R2, 0x1ffffff, PT ;  /* 0x01ffffff0200780c */ /* 0x000fda0003f04070 */
[----:B------:R-:W-:Y:S05]  /*0230*/  @P0 BRA `(.L_x_1) ;  /* 0x00000000000c0947 */ /* 0x000fea0003800000 */
[----:B------:R-:W-:-:S07]  /*0240*/  MOV R6, 0x260 ;  /* 0x0000026000067802 */ /* 0x000fce0000000f00 */
[----:B------:R-:W-:Y:S05]  /*0250*/  CALL.REL.NOINC `($__internal_0_$__cuda_sm20_rcp_rn_f32_slowpath) ;  /* 0x00000000002c7944 */ /* 0x000fea0003c00000 */
[----:B------:R-:W-:Y:S05]  /*0260*/  BRA `(.L_x_2) ;  /* 0x0000000000107947 */ /* 0x000fea0003800000 */
.L_x_1:
[----:B------:R-:W0:Y:S02]  /*0270*/  MUFU.RCP R5, R0 ;  /* 0x0000000000057308 */ /* 0x000e240000001000 */
[----:B0-----:R-:W-:-:S04]  /*0280*/  FFMA R2, R0, R5, -1 ;  /* 0xbf80000000027423 */ /* 0x001fc80000000005 */
[----:B------:R-:W-:-:S04]  /*0290*/  FADD.FTZ R2, -R2, -RZ ;  /* 0x800000ff02027221 */ /* 0x000fc80000010100 */
[----:B------:R-:W-:-:S07]  /*02a0*/  FFMA R5, R5, R2, R5 ;  /* 0x0000000205057223 */ /* 0x000fce0000000005 */
.L_x_2:
[----:B------:R-:W-:Y:S05]  /*02b0*/  BSYNC.RECONVERGENT B0 ;  /* 0x0000000000007941 */ /* 0x000fea0003800200 */
.L_x_0:
[----:B------:R-:W0:Y:S01]  /*02c0*/  LDC.64 R6, c[0x0][0x388] ;  /* 0x0000e200ff067b82 */ /* 0x000e220000000a00 */
[----:B------:R-:W-:Y:S01]  /*02d0*/  FMUL R5, R4, R5 ;  /* 0x0000000504057220 */ /* 0x000fe20000400000 */
[----:B0-----:R-:W-:-:S05]  /*02e0*/  IMAD.WIDE R2, R3, 0x4, R6 ;  /* 0x0000000403027825 */ /* 0x001fca00078e0206 */
[----:B------:R-:W-:Y:S01]  /*02f0*/  STG.E desc[UR4][R2.64], R5 ;  /* 0x0000000502007986 */ /* 0x000fe2000c101904 */
[----:B------:R-:W-:Y:S05]  /*0300*/  EXIT ;  /* 0x000000000000794d */ /* 0x000fea0003800000 */
        .weak           $__internal_0_$__cuda_sm20_rcp_rn_f32_slowpath
        .type           $__internal_0_$__cuda_sm20_rcp_rn_f32_slowpath,@function
        .size           $__internal_0_$__cuda_sm20_rcp_rn_f32_slowpath,(.L_x_8 - $__internal_0_$__cuda_sm20_rcp_rn_f32_slowpath)
$__internal_0_$__cuda_sm20_rcp_rn_f32_slowpath:
[----:B------:R-:W-:Y:S01]  /*0310*/  IMAD.SHL.U32 R2, R0, 0x2, RZ ;  /* 0x0000000200027824 */ /* 0x000fe200078e00ff */
[----:B------:R-:W-:Y:S04]  /*0320*/  BSSY.RECONVERGENT B1, `(.L_x_3) ;  /* 0x0000030000017945 */ /* 0x000fe80003800200 */
[----:B------:R-:W-:-:S04]  /*0330*/  SHF.R.U32.HI R2, RZ, 0x18, R2 ;  /* 0x00000018ff027819 */ /* 0x000fc80000011602 */
[----:B------:R-:W-:-:S13]  /*0340*/  ISETP.NE.U32.AND P0, PT, R2, RZ, PT ;  /* 0x000000ff0200720c */ /* 0x000fda0003f05070 */
[----:B------:R-:W-:Y:S05]  /*0350*/  @P0 BRA `(.L_x_4) ;  /* 0x0000000000280947 */ /* 0x000fea0003800000 */
[----:B------:R-:W-:-:S04]  /*0360*/  SHF.L.U32 R2, R0, 0x1, RZ ;  /* 0x0000000100027819 */ /* 0x000fc800000006ff */
[----:B------:R-:W-:-:S13]  /*0370*/  ISETP.NE.AND P0, PT, R2, RZ, PT ;  /* 0x000000ff0200720c */ /* 0x000fda0003f05270 */
[----:B------:R-:W-:Y:S01]  /*0380*/  @P0 FFMA R7, R0, 1.84467440737095516160e+19, RZ ;  /* 0x5f80000000070823 */ /* 0x000fe200000000ff */
[----:B------:R-:W-:Y:S08]  /*0390*/  @!P0 MUFU.RCP R5, R0 ;  /* 0x0000000000058308 */ /* 0x000ff00000001000 */
[----:B------:R-:W0:Y:S02]  /*03a0*/  @P0 MUFU.RCP R2, R7 ;  /* 0x0000000700020308 */ /* 0x000e240000001000 */
[----:B0-----:R-:W-:-:S04]  /*03b0*/  @P0 FFMA R8, R7, R2, -1 ;  /* 0xbf80000007080423 */ /* 0x001fc80000000002 */
[----:B------:R-:W-:-:S04]  /*03c0*/  @P0 FADD.FTZ R9, -R8, -RZ ;  /* 0x800000ff08090221 */ /* 0x000fc80000010100 */
[----:B------:R-:W-:-:S04]  /*03d0*/  @P0 FFMA R2, R2, R9, R2 ;  /* 0x0000000902020223 */ /* 0x000fc80000000002 */
[----:B------:R-:W-:Y:S01]  /*03e0*/  @P0 FFMA R5, R2, 1.84467440737095516160e+19, RZ ;  /* 0x5f80000002050823 */ /* 0x000fe200000000ff */
[----:B------:R-:W-:Y:S06]  /*03f0*/  BRA `(.L_x_5) ;  /* 0x0000000000887947 */ /* 0x000fec0003800000 */
.L_x_4:
[----:B------:R-:W-:-:S05]  /*0400*/  VIADD R5, R2, 0xffffff03 ;  /* 0xffffff0302057836 */ /* 0x000fca0000000000 */
[----:B------:R-:W-:-:S13]  /*0410*/  ISETP.GT.U32.AND P0, PT, R5, 0x1, PT ;  /* 0x000000010500780c */ /* 0x000fda0003f04070 */
[----:B------:R-:W-:Y:S05]  /*0420*/  @P0 BRA `(.L_x_6) ;  /* 0x0000000000780947 */ /* 0x000fea0003800000 */
[----:B------:R-:W-:Y:S01]  /*0430*/  LOP3.LUT R7, R0, 0x7fffff, RZ, 0xc0, !PT ;  /* 0x007fffff00077812 */ /* 0x000fe200078ec0ff */
[----:B------:R-:W-:-:S03]  /*0440*/  IMAD.MOV.U32 R12, RZ, RZ, 0x3 ;  /* 0x00000003ff0c7424 */ /* 0x000fc600078e00ff */
[----:B------:R-:W-:Y:S02]  /*0450*/  LOP3.LUT R7, R7, 0x3f800000, RZ, 0xfc, !PT ;  /* 0x3f80000007077812 */ /* 0x000fe400078efcff */
[----:B------:R-:W-:Y:S02]  /*0460*/  SHF.L.U32 R11, R12, R5, RZ ;  /* 0x000000050c0b7219 */ /* 0x000fe400000006ff */
[----:B------:R-:W0:Y:S02]  /*0470*/  MUFU.RCP R8, R7 ;  /* 0x0000000700087308 */ /* 0x000e240000001000 */
[----:B0-----:R-:W-:-:S04]  /*0480*/  FFMA R9, R7, R8, -1 ;  /* 0xbf80000007097423 */ /* 0x001fc80000000008 */
[----:B------:R-:W-:-:S04]  /*0490*/  FADD.FTZ R9, -R9, -RZ ;  /* 0x800000ff09097221 */ /* 0x000fc80000010100 */
[CCC-:B------:R-:W-:Y:S01]  /*04a0*/  FFMA.RM R10, R8.reuse, R9.reuse, R8.reuse ;  /* 0x00000009080a7223 */ /* 0x1c0fe20000004008 */
[----:B------:R-:W-:-:S04]  /*04b0*/  FFMA.RP R9, R8, R9, R8 ;  /* 0x0000000908097223 */ /* 0x000fc80000008008 */
[C---:B------:R-:W-:Y:S02]  /*04c0*/  LOP3.LUT R8, R10.reuse, 0x7fffff, RZ, 0xc0, !PT ;  /* 0x007fffff0a087812 */ /* 0x040fe400078ec0ff */
[----:B------:R-:W-:Y:S02]  /*04d0*/  FSETP.NEU.FTZ.AND P0, PT, R10, R9, PT ;  /* 0x000000090a00720b */ /* 0x000fe40003f1d000 */
[----:B------:R-:W-:Y:S02]  /*04e0*/  LOP3.LUT R8, R8, 0x800000, RZ, 0xfc, !PT ;  /* 0x0080000008087812 */ /* 0x000fe400078efcff */
[----:B------:R-:W-:Y:S02]  /*04f0*/  SEL R9, RZ, 0xffffffff, !P0 ;  /* 0xffffffffff097807 */ /* 0x000fe40004000000 */
[----:B------:R-:W-:Y:S02]  /*0500*/  LOP3.LUT R10, R11, R8, RZ, 0xc0, !PT ;  /* 0x000000080b0a7212 */ /* 0x000fe400078ec0ff */
[----:B------:R-:W-:-:S02]  /*0510*/  IADD3 R9, PT, PT, -R9, RZ, RZ ;  /* 0x000000ff09097210 */ /* 0x000fc40007ffe1ff */
[-C--:B------:R-:W-:Y:S02]  /*0520*/  SHF.R.U32.HI R10, RZ, R5.reuse, R10 ;  /* 0x00000005ff0a7219 */ /* 0x080fe4000001160a */
[----:B------:R-:W-:Y:S02]  /*0530*/  LOP3.LUT P1, RZ, R9, R5, R8, 0xf8, !PT ;  /* 0x0000000509ff7212 */ /* 0x000fe4000782f808 */
[C---:B------:R-:W-:Y:S02]  /*0540*/  LOP3.LUT P0, RZ, R10.reuse, 0x1, RZ, 0xc0, !PT ;  /* 0x000000010aff7812 */ /* 0x040fe4000780c0ff */
[----:B------:R-:W-:-:S04]  /*0550*/  LOP3.LUT P2, RZ, R10, 0x2, RZ, 0xc0, !PT ;  /* 0x000000020aff7812 */ /* 0x000fc8000784c0ff */
[----:B------:R-:W-:Y:S02]  /*0560*/  PLOP3.LUT P0, PT, P0, P1, P2, 0xe0, 0x0 ;  /* 0x000000000000781c */ /* 0x000fe40000703c20 */
[----:B------:R-:W-:Y:S02]  /*0570*/  LOP3.LUT P1, RZ, R0, 0x7fffff, RZ, 0xc0, !PT ;  /* 0x007fffff00ff7812 */ /* 0x000fe4000782c0ff */
[----:B------:R-:W-:-:S05]  /*0580*/  SEL R5, RZ, 0x1, !P0 ;  /* 0x00000001ff057807 */ /* 0x000fca0004000000 */
[----:B------:R-:W-:-:S05]  /*0590*/  IMAD.MOV R5, RZ, RZ, -R5 ;  /* 0x000000ffff057224 */ /* 0x000fca00078e0a05 */
[----:B------:R-:W-:Y:S01]  /*05a0*/  ISETP.GE.AND P0, PT, R5, RZ, PT ;  /* 0x000000ff0500720c */ /* 0x000fe20003f06270 */
[----:B------:R-:W-:-:S05]  /*05b0*/  VIADD R5, R2, 0xffffff04 ;  /* 0xffffff0402057836 */ /* 0x000fca0000000000 */
[----:B------:R-:W-:-:S07]  /*05c0*/  SHF.R.U32.HI R5, RZ, R5, R8 ;  /* 0x00000005ff057219 */ /* 0x000fce0000011608 */
[----:B------:R-:W-:-:S05]  /*05d0*/  @!P0 IADD3 R5, PT, PT, R5, 0x1, RZ ;  /* 0x0000000105058810 */ /* 0x000fca0007ffe0ff */
[----:B------:R-:W-:-:S05]  /*05e0*/  @!P1 IMAD.SHL.U32 R5, R5, 0x2, RZ ;  /* 0x0000000205059824 */ /* 0x000fca00078e00ff */
[----:B------:R-:W-:Y:S01]  /*05f0*/  LOP3.LUT R5, R5, 0x80000000, R0, 0xf8, !PT ;  /* 0x8000000005057812 */ /* 0x000fe200078ef800 */
[----:B------:R-:W-:Y:S06]  /*0600*/  BRA `(.L_x_5) ;  /* 0x0000000000047947 */ /* 0x000fec0003800000 */
.L_x_6:
[----:B------:R0:W1:Y:S02]  /*0610*/  MUFU.RCP R5, R0 ;  /* 0x0000000000057308 */ /* 0x0000640000001000 */
.L_x_5:
[----:B------:R-:W-:Y:S05]  /*0620*/  BSYNC.RECONVERGENT B1 ;  /* 0x0000000000017941 */ /* 0x000fea0003800200 */
.L_x_3:
[----:B------:R-:W-:-:S04]  /*0630*/  HFMA2 R7, -RZ, RZ, 0, 0 ;  /* 0x00000000ff077431 */ /* 0x000fc800000001ff */
[----:B01----:R-:W-:Y:S05]  /*0640*/  RET.REL.NODEC R6 `(_Z11SwishKernelPKfPfmm) ;  /* 0xfffffff8066c7950 */ /* 0x003fea0003c3ffff */
.L_x_7:
[----:B------:R-:W-:-:S00]  /*0650*/  BRA `(.L_x_7) ;  /* 0xfffffffc00fc7947 */ /* 0x000fc0000383ffff */
[----:B------:R-:W-:-:S00]  /*0660*/  NOP ;  /* 0x0000000000007918 */ /* 0x000fc00000000000 */
        /* <DEDUP_REMOVED lines=9> */
.L_x_8:


//--------------------- .nv.shared.reserved.0     --------------------------
	.section	.nv.shared.reserved.0,"aw",@nobits
	.weak		__nv_reservedSMEM_offset_0_alias
	.size		__nv_reservedSMEM_offset_0_alias, 0, 64
	.other		__nv_reservedSMEM_offset_0_alias,@"STO_CUDA_RESERVED_SHARED STV_DEFAULT"
__nv_reservedSMEM_offset_0_alias:
	.zero		0
	.zero		64


//--------------------- .nv.constant0._Z11SwishKernelPKfPfmm --------------------------
	.section	.nv.constant0._Z11SwishKernelPKfPfmm,"a",@progbits
	.sectionflags	@""
	.align	4
.nv.constant0._Z11SwishKernelPKfPfmm:
	.zero		928


//--------------------- SYMBOLS --------------------------

	.type		.nv.reservedSmem.offset0,@object
	.size		.nv.reservedSmem.offset0,0x4
